	.headerflags	@"EF_CUDA_TEXMODE_UNIFIED EF_CUDA_64BIT_ADDRESS EF_CUDA_ACCELERATORS EF_CUDA_SM90 EF_CUDA_VIRTUAL_SM(EF_CUDA_SM90)"
	.elftype	@"ET_EXEC"


//--------------------- .nv.info                  --------------------------
	.section	.nv.info,"",@"SHT_CUDA_INFO"
	.align	4


	//----- nvinfo : EIATTR_REGCOUNT
	.align		4
        /*0000*/ 	.byte	0x04, 0x2f
        /*0002*/ 	.short	(.L_1 - .L_0)
	.align		4
.L_0:
        /*0004*/ 	.word	index@(triton_poi_fused_mul_reflection_pad2d_5)
        /*0008*/ 	.word	0x00000016


	//----- nvinfo : EIATTR_MIN_STACK_SIZE
	.align		4
.L_1:
        /*000c*/ 	.byte	0x04, 0x12
        /*000e*/ 	.short	(.L_3 - .L_2)
	.align		4
.L_2:
        /*0010*/ 	.word	index@(triton_poi_fused_mul_reflection_pad2d_5)
        /*0014*/ 	.word	0x00000000


	//----- nvinfo : EIATTR_FRAME_SIZE
	.align		4
.L_3:
        /*0018*/ 	.byte	0x04, 0x11
        /*001a*/ 	.short	(.L_5 - .L_4)
	.align		4
.L_4:
        /*001c*/ 	.word	index@(triton_poi_fused_mul_reflection_pad2d_5)
        /*0020*/ 	.word	0x00000000


	//----- nvinfo : EIATTR_MIN_STACK_SIZE
	.align		4
.L_5:
        /*0024*/ 	.byte	0x04, 0x12
        /*0026*/ 	.short	(.L_7 - .L_6)
	.align		4
.L_6:
        /*0028*/ 	.word	index@(triton_poi_fused_mul_reflection_pad2d_5)
        /*002c*/ 	.word	0x00000000
.L_7:


//--------------------- .nv.info.triton_poi_fused_mul_reflection_pad2d_5 --------------------------
	.section	.nv.info.triton_poi_fused_mul_reflection_pad2d_5,"",@"SHT_CUDA_INFO"
	.sectionflags	@""
	.align	4


	//----- nvinfo : EIATTR_CUDA_API_VERSION
	.align		4
        /*0000*/ 	.byte	0x04, 0x37
        /*0002*/ 	.short	(.L_9 - .L_8)
.L_8:
        /*0004*/ 	.word	0x0000007c


	//----- nvinfo : EIATTR_KPARAM_INFO
	.align		4
.L_9:
        /*0008*/ 	.byte	0x04, 0x17
        /*000a*/ 	.short	(.L_11 - .L_10)
.L_10:
        /*000c*/ 	.word	0x00000000
        /*0010*/ 	.short	0x0005
        /*0012*/ 	.short	0x0024
        /*0014*/ 	.byte	0x00, 0xf0, 0x11, 0x00


	//----- nvinfo : EIATTR_KPARAM_INFO
	.align		4
.L_11:
        /*0018*/ 	.byte	0x04, 0x17
        /*001a*/ 	.short	(.L_13 - .L_12)
.L_12:
        /*001c*/ 	.word	0x00000000
        /*0020*/ 	.short	0x0004
        /*0022*/ 	.short	0x0020
        /*0024*/ 	.byte	0x00, 0xf0, 0x11, 0x00


	//----- nvinfo : EIATTR_KPARAM_INFO
	.align		4
.L_13:
        /*0028*/ 	.byte	0x04, 0x17
        /*002a*/ 	.short	(.L_15 - .L_14)
.L_14:
        /*002c*/ 	.word	0x00000000
        /*0030*/ 	.short	0x0003
        /*0032*/ 	.short	0x0018
        /*0034*/ 	.byte	0x00, 0xf4, 0x21, 0x00


	//----- nvinfo : EIATTR_KPARAM_INFO
	.align		4
.L_15:
        /*0038*/ 	.byte	0x04, 0x17
        /*003a*/ 	.short	(.L_17 - .L_16)
.L_16:
        /*003c*/ 	.word	0x00000000
        /*0040*/ 	.short	0x0002
        /*0042*/ 	.short	0x0010
        /*0044*/ 	.byte	0x00, 0xf4, 0x21, 0x00


	//----- nvinfo : EIATTR_KPARAM_INFO
	.align		4
.L_17:
        /*0048*/ 	.byte	0x04, 0x17
        /*004a*/ 	.short	(.L_19 - .L_18)
.L_18:
        /*004c*/ 	.word	0x00000000
        /*0050*/ 	.short	0x0001
        /*0052*/ 	.short	0x0008
        /*0054*/ 	.byte	0x00, 0xf4, 0x21, 0x00


	//----- nvinfo : EIATTR_KPARAM_INFO
	.align		4
.L_19:
        /*0058*/ 	.byte	0x04, 0x17
        /*005a*/ 	.short	(.L_21 - .L_20)
.L_20:
        /*005c*/ 	.word	0x00000000
        /*0060*/ 	.short	0x0000
        /*0062*/ 	.short	0x0000
        /*0064*/ 	.byte	0x00, 0xf4, 0x21, 0x00


	//----- nvinfo : EIATTR_SPARSE_MMA_MASK
	.align		4
.L_21:
        /*0068*/ 	.byte	0x03, 0x50
        /*006a*/ 	.short	0x0000


	//----- nvinfo : EIATTR_MAXREG_COUNT
	.align		4
        /*006c*/ 	.byte	0x03, 0x1b
        /*006e*/ 	.short	0x00ff


	//----- nvinfo : EIATTR_EXIT_INSTR_OFFSETS
	.align		4
        /*0070*/ 	.byte	0x04, 0x1c
        /*0072*/ 	.short	(.L_23 - .L_22)


	//   ....[0]....
.L_22:
        /*0074*/ 	.word	0x00000550


	//   ....[1]....
        /*0078*/ 	.word	0x000005a0


	//----- nvinfo : EIATTR_REQNTID
	.align		4
.L_23:
        /*007c*/ 	.byte	0x04, 0x10
        /*007e*/ 	.short	(.L_25 - .L_24)
.L_24:
        /*0080*/ 	.word	0x00000080
        /*0084*/ 	.word	0x00000001
        /*0088*/ 	.word	0x00000001


	//----- nvinfo : EIATTR_CBANK_PARAM_SIZE
	.align		4
.L_25:
        /*008c*/ 	.byte	0x03, 0x19
        /*008e*/ 	.short	0x0028


	//----- nvinfo : EIATTR_PARAM_CBANK
	.align		4
        /*0090*/ 	.byte	0x04, 0x0a
        /*0092*/ 	.short	(.L_27 - .L_26)
	.align		4
.L_26:
        /*0094*/ 	.word	index@(.nv.constant0.triton_poi_fused_mul_reflection_pad2d_5)
        /*0098*/ 	.short	0x0210
        /*009a*/ 	.short	0x0028


	//----- nvinfo : EIATTR_SW_WAR
	.align		4
.L_27:
        /*009c*/ 	.byte	0x04, 0x36
        /*009e*/ 	.short	(.L_29 - .L_28)
.L_28:
        /*00a0*/ 	.word	0x00000008
.L_29:


//--------------------- .nv.callgraph             --------------------------
	.section	.nv.callgraph,"",@"SHT_CUDA_CALLGRAPH"
	.align	4
	.sectionentsize	8
	.align		4
        /*0000*/ 	.word	0x00000000
	.align		4
        /*0004*/ 	.word	0xffffffff
	.align		4
        /*0008*/ 	.word	0x00000000
	.align		4
        /*000c*/ 	.word	0xfffffffe
	.align		4
        /*0010*/ 	.word	0x00000000
	.align		4
        /*0014*/ 	.word	0xfffffffd
	.align		4
        /*0018*/ 	.word	0x00000000
	.align		4
        /*001c*/ 	.word	0xfffffffc


//--------------------- .text.triton_poi_fused_mul_reflection_pad2d_5 --------------------------
	.section	.text.triton_poi_fused_mul_reflection_pad2d_5,"ax",@progbits
	.sectionflags	@"SHF_BARRIERS=1"
	.align	128
        .global         triton_poi_fused_mul_reflection_pad2d_5
        .type           triton_poi_fused_mul_reflection_pad2d_5,@function
        .size           triton_poi_fused_mul_reflection_pad2d_5,(.L_x_1 - triton_poi_fused_mul_reflection_pad2d_5)
        .other          triton_poi_fused_mul_reflection_pad2d_5,@"STO_CUDA_ENTRY STV_DEFAULT"
triton_poi_fused_mul_reflection_pad2d_5:
.text.triton_poi_fused_mul_reflection_pad2d_5:
[----:B------:R-:W0:Y:S01]  /*0000*/  LDC R1, c[0x0][0x28] ;  /* 0x00000a00ff017b82 */ /* 0x000e220000000800 */
[----:B------:R-:W1:Y:S07]  /*0010*/  S2R R0, SR_CTAID.X ;  /* 0x0000000000007919 */ /* 0x000e6e0000002500 */
[----:B------:R-:W2:Y:S01]  /*0020*/  LDC.64 R6, c[0x0][0x210] ;  /* 0x00008400ff067b82 */ /* 0x000ea20000000a00 */
[----:B------:R-:W-:Y:S01]  /*0030*/  IMAD.MOV.U32 R17, RZ, RZ, RZ ;  /* 0x000000ffff117224 */ /* 0x000fe200078e00ff */
[----:B------:R-:W-:Y:S01]  /*0040*/  ULDC.64 UR6, c[0x0][0x208] ;  /* 0x0000820000067ab9 */ /* 0x000fe20000000a00 */
[----:B------:R-:W3:Y:S01]  /*0050*/  S2R R3, SR_TID.X ;  /* 0x0000000000037919 */ /* 0x000ee20000002100 */
[----:B------:R-:W4:Y:S01]  /*0060*/  S2R R10, SR_CTAID.Y ;  /* 0x00000000000a7919 */ /* 0x000f220000002600 */
[----:B-1----:R-:W-:Y:S01]  /*0070*/  IMAD.SHL.U32 R0, R0, 0x10, RZ ;  /* 0x0000001000007824 */ /* 0x002fe200078e00ff */
[----:B---3--:R-:W-:-:S04]  /*0080*/  SHF.R.U32.HI R12, RZ, 0x4, R3 ;  /* 0x00000004ff0c7819 */ /* 0x008fc80000011603 */
[----:B------:R-:W-:Y:S02]  /*0090*/  LOP3.LUT R2, R0, 0xf, R3, 0xf8, !PT ;  /* 0x0000000f00027812 */ /* 0x000fe400078ef803 */
[----:B------:R-:W-:Y:S02]  /*00a0*/  SGXT.U32 R12, R12, 0x3 ;  /* 0x000000030c0c781a */ /* 0x000fe40000000000 */
[C---:B------:R-:W-:Y:S01]  /*00b0*/  ISETP.GE.AND P0, PT, R2.reuse, 0x64, PT ;  /* 0x000000640200780c */ /* 0x040fe20003f06270 */
[----:B------:R-:W-:-:S05]  /*00c0*/  IMAD.HI R4, R2, 0x66666667, RZ ;  /* 0x6666666702047827 */ /* 0x000fca00078e02ff */
[----:B------:R-:W-:-:S04]  /*00d0*/  SHF.R.U32.HI R5, RZ, 0x1f, R4 ;  /* 0x0000001fff057819 */ /* 0x000fc80000011604 */
[----:B------:R-:W-:-:S05]  /*00e0*/  LEA.HI.SX32 R5, R4, R5, 0x1e ;  /* 0x0000000504057211 */ /* 0x000fca00078ff2ff */
[C---:B------:R-:W-:Y:S02]  /*00f0*/  IMAD R4, R5.reuse, -0xa, R2 ;  /* 0xfffffff605047824 */ /* 0x040fe400078e0202 */
[----:B------:R-:W-:Y:S02]  /*0100*/  VIADD R5, R5, 0xfffffffd ;  /* 0xfffffffd05057836 */ /* 0x000fe40000000000 */
[----:B------:R-:W-:Y:S02]  /*0110*/  VIADD R4, R4, 0xfffffffd ;  /* 0xfffffffd04047836 */ /* 0x000fe40000000000 */
[----:B------:R-:W-:Y:S01]  /*0120*/  IMAD.MOV.U32 R2, RZ, RZ, RZ ;  /* 0x000000ffff027224 */ /* 0x000fe200078e00ff */
[----:B------:R-:W-:Y:S02]  /*0130*/  IABS R9, R5 ;  /* 0x0000000500097213 */ /* 0x000fe40000000000 */
[----:B------:R-:W-:Y:S02]  /*0140*/  IABS R8, R4 ;  /* 0x0000000400087213 */ /* 0x000fe40000000000 */
[----:B------:R-:W1:Y:S01]  /*0150*/  LDC.64 R4, c[0x0][0x218] ;  /* 0x00008600ff047b82 */ /* 0x000e620000000a00 */
[----:B------:R-:W-:-:S02]  /*0160*/  VIADD R9, R9, 0xfffffffd ;  /* 0xfffffffd09097836 */ /* 0x000fc40000000000 */
[----:B------:R-:W-:-:S03]  /*0170*/  VIADD R8, R8, 0xfffffffd ;  /* 0xfffffffd08087836 */ /* 0x000fc60000000000 */
[----:B------:R-:W-:Y:S02]  /*0180*/  IABS R9, R9 ;  /* 0x0000000900097213 */ /* 0x000fe40000000000 */
[----:B------:R-:W-:-:S03]  /*0190*/  IABS R11, R8 ;  /* 0x00000008000b7213 */ /* 0x000fc60000000000 */
[----:B------:R-:W-:Y:S02]  /*01a0*/  IMAD.MOV.U32 R8, RZ, RZ, R9 ;  /* 0x000000ffff087224 */ /* 0x000fe400078e0009 */
[----:B----4-:R-:W-:Y:S02]  /*01b0*/  IMAD.SHL.U32 R9, R10, 0x10, RZ ;  /* 0x000000100a097824 */ /* 0x010fe400078e00ff */
[----:B------:R-:W-:-:S03]  /*01c0*/  IMAD R10, R8, 0x4, R11 ;  /* 0x00000004080a7824 */ /* 0x000fc600078e020b */
[----:B------:R-:W-:Y:S02]  /*01d0*/  LOP3.LUT R8, R9, R12, RZ, 0xfc, !PT ;  /* 0x0000000c09087212 */ /* 0x000fe400078efcff */
[----:B------:R-:W-:Y:S02]  /*01e0*/  IADD3 R11, -R10, 0xf, RZ ;  /* 0x0000000f0a0b7810 */ /* 0x000fe40007ffe1ff */
[----:B------:R-:W-:Y:S02]  /*01f0*/  LOP3.LUT R10, R9, 0x8, R12, 0xfe, !PT ;  /* 0x00000008090a7812 */ /* 0x000fe400078efe0c */
[C---:B------:R-:W-:Y:S01]  /*0200*/  ISETP.LT.AND P1, PT, R8.reuse, 0x10, !P0 ;  /* 0x000000100800780c */ /* 0x040fe20004721270 */
[--C-:B------:R-:W-:Y:S01]  /*0210*/  IMAD R15, R8, 0x10, R11.reuse ;  /* 0x00000010080f7824 */ /* 0x100fe200078e020b */
[C---:B------:R-:W-:Y:S01]  /*0220*/  ISETP.LT.AND P0, PT, R10.reuse, 0x10, !P0 ;  /* 0x000000100a00780c */ /* 0x040fe20004701270 */
[----:B------:R-:W-:Y:S02]  /*0230*/  IMAD R13, R10, 0x10, R11 ;  /* 0x000000100a0d7824 */ /* 0x000fe400078e020b */
[----:B--2---:R-:W-:-:S04]  /*0240*/  IMAD.WIDE R10, R15, 0x4, R6 ;  /* 0x000000040f0a7825 */ /* 0x004fc800078e0206 */
[----:B-1----:R-:W-:-:S04]  /*0250*/  IMAD.WIDE R14, R15, 0x4, R4 ;  /* 0x000000040f0e7825 */ /* 0x002fc800078e0204 */
[----:B------:R-:W-:-:S04]  /*0260*/  IMAD.WIDE R6, R13, 0x4, R6 ;  /* 0x000000040d067825 */ /* 0x000fc800078e0206 */
[----:B------:R-:W-:Y:S01]  /*0270*/  IMAD.WIDE R4, R13, 0x4, R4 ;  /* 0x000000040d047825 */ /* 0x000fe200078e0204 */
[----:B------:R-:W2:Y:S03]  /*0280*/  @P0 LDG.E.EL R17, desc[UR6][R6.64] ;  /* 0x0000000606110981 */ /* 0x000ea6000c2e1900 */
[----:B------:R-:W-:Y:S01]  /*0290*/  IMAD.MOV.U32 R13, RZ, RZ, RZ ;  /* 0x000000ffff0d7224 */ /* 0x000fe200078e00ff */
[----:B------:R-:W2:Y:S01]  /*02a0*/  @P0 LDG.E.EL R2, desc[UR6][R4.64] ;  /* 0x0000000604020981 */ /* 0x000ea2000c2e1900 */
[----:B------:R-:W-:-:S04]  /*02b0*/  IMAD.MOV.U32 R8, RZ, RZ, RZ ;  /* 0x000000ffff087224 */ /* 0x000fc800078e00ff */
[----:B------:R1:W3:Y:S04]  /*02c0*/  @P1 LDG.E.EL R13, desc[UR6][R10.64] ;  /* 0x000000060a0d1981 */ /* 0x0002e8000c2e1900 */
[----:B------:R2:W3:Y:S01]  /*02d0*/  @P1 LDG.E.EL R8, desc[UR6][R14.64] ;  /* 0x000000060e081981 */ /* 0x0004e2000c2e1900 */
[----:B------:R-:W4:Y:S01]  /*02e0*/  S2UR UR5, SR_CgaCtaId ;  /* 0x00000000000579c3 */ /* 0x000f220000008800 */
[----:B------:R-:W-:Y:S01]  /*02f0*/  IMAD.SHL.U32 R16, R3, 0x10, RZ ;  /* 0x0000001003107824 */ /* 0x000fe200078e00ff */
[----:B------:R-:W-:-:S04]  /*0300*/  UMOV UR4, 0x400 ;  /* 0x0000040000047882 */ /* 0x000fc80000000000 */
[----:B------:R-:W-:-:S04]  /*0310*/  LOP3.LUT R19, R16, 0xf0, RZ, 0xc0, !PT ;  /* 0x000000f010137812 */ /* 0x000fc800078ec0ff */
[----:B------:R-:W-:Y:S01]  /*0320*/  LOP3.LUT R12, R19, R12, RZ, 0xfc, !PT ;  /* 0x0000000c130c7212 */ /* 0x000fe200078efcff */
[----:B0---4-:R-:W-:-:S06]  /*0330*/  UPRMT UR4, UR5, 0x654, UR4 ;  /* 0x0000065405047896 */ /* 0x011fcc0008000004 */
[----:B------:R-:W-:-:S05]  /*0340*/  LEA.HI R19, R19, UR4, RZ, 0x1f ;  /* 0x0000000413137c11 */ /* 0x000fca000f8ff8ff */
[----:B-1----:R-:W-:Y:S02]  /*0350*/  IMAD R11, R12, 0x4, R19 ;  /* 0x000000040c0b7824 */ /* 0x002fe400078e0213 */
[C---:B------:R-:W-:Y:S01]  /*0360*/  IMAD.SHL.U32 R10, R3.reuse, 0x8, RZ ;  /* 0x00000008030a7824 */ /* 0x040fe200078e00ff */
[----:B------:R-:W-:-:S04]  /*0370*/  LOP3.LUT R6, R3, 0x78, RZ, 0xc0, !PT ;  /* 0x0000007803067812 */ /* 0x000fc800078ec0ff */
[----:B------:R-:W-:Y:S01]  /*0380*/  LOP3.LUT R5, R10, 0x3f8, RZ, 0xc0, !PT ;  /* 0x000003f80a057812 */ /* 0x000fe200078ec0ff */
[----:B--2---:R-:W-:Y:S01]  /*0390*/  FMUL R14, R2, R17 ;  /* 0x00000011020e7220 */ /* 0x004fe20000400000 */
[----:B---3--:R-:W-:-:S04]  /*03a0*/  FMUL R12, R8, R13 ;  /* 0x0000000d080c7220 */ /* 0x008fc80000400000 */
[----:B------:R-:W-:Y:S04]  /*03b0*/  STS [R11+0x20], R14 ;  /* 0x0000200e0b007388 */ /* 0x000fe80000000800 */
[----:B------:R0:W-:Y:S01]  /*03c0*/  STS [R11], R12 ;  /* 0x0000000c0b007388 */ /* 0x0001e20000000800 */
[----:B------:R-:W-:Y:S01]  /*03d0*/  IADD3 R13, R5, UR4, R6 ;  /* 0x00000004050d7c10 */ /* 0x000fe2000fffe006 */
[----:B------:R-:W-:Y:S01]  /*03e0*/  BAR.SYNC.DEFER_BLOCKING 0x0 ;  /* 0x0000000000007b1d */ /* 0x000fe20000010000 */
[----:B------:R-:W-:-:S05]  /*03f0*/  IMAD.SHL.U32 R6, R3, 0x2, RZ ;  /* 0x0000000203067824 */ /* 0x000fca00078e00ff */
[----:B------:R-:W-:Y:S02]  /*0400*/  LOP3.LUT R9, R9, 0xe, R6, 0xf8, !PT ;  /* 0x0000000e09097812 */ /* 0x000fe400078ef806 */
[----:B------:R-:W1:Y:S01]  /*0410*/  LDC.64 R6, c[0x0][0x220] ;  /* 0x00008800ff067b82 */ /* 0x000e620000000a00 */
[----:B------:R-:W-:Y:S02]  /*0420*/  SHF.R.U32.HI R3, RZ, 0x3, R3 ;  /* 0x00000003ff037819 */ /* 0x000fe40000011603 */
[----:B------:R-:W-:Y:S01]  /*0430*/  SHF.R.S32.HI R10, RZ, 0x1f, R9 ;  /* 0x0000001fff0a7819 */ /* 0x000fe20000011409 */
[----:B------:R-:W2:Y:S03]  /*0440*/  LDS.64 R4, [R13] ;  /* 0x000000000d047984 */ /* 0x000ea60000000a00 */
[----:B------:R-:W-:Y:S02]  /*0450*/  LEA.HI R10, R10, R9, RZ, 0x2 ;  /* 0x000000090a0a7211 */ /* 0x000fe400078f10ff */
[----:B------:R-:W-:-:S02]  /*0460*/  SGXT.U32 R3, R3, 0x4 ;  /* 0x000000040303781a */ /* 0x000fc40000000000 */
[----:B0-----:R-:W-:Y:S02]  /*0470*/  LOP3.LUT R12, R10, 0xfffffffc, RZ, 0xc0, !PT ;  /* 0xfffffffc0a0c7812 */ /* 0x001fe400078ec0ff */
[----:B------:R-:W-:-:S03]  /*0480*/  LOP3.LUT R3, R0, R3, RZ, 0xfc, !PT ;  /* 0x0000000300037212 */ /* 0x000fc600078efcff */
[----:B------:R-:W-:Y:S01]  /*0490*/  IMAD.IADD R12, R9, 0x1, -R12 ;  /* 0x00000001090c7824 */ /* 0x000fe200078e0a0c */
[C---:B------:R-:W-:Y:S02]  /*04a0*/  ISETP.GE.AND P0, PT, R3.reuse, 0x64, PT ;  /* 0x000000640300780c */ /* 0x040fe40003f06270 */
[----:B------:R-:W-:Y:S01]  /*04b0*/  SHF.R.S32.HI R10, RZ, 0x2, R10 ;  /* 0x00000002ff0a7819 */ /* 0x000fe2000001140a */
[----:B------:R-:W-:Y:S01]  /*04c0*/  IMAD R3, R3, 0x4, R12 ;  /* 0x0000000403037824 */ /* 0x000fe200078e020c */
[----:B------:R-:W-:-:S03]  /*04d0*/  ISETP.LT.AND P0, PT, R9, 0x10, !P0 ;  /* 0x000000100900780c */ /* 0x000fc60004701270 */
[----:B------:R-:W-:-:S04]  /*04e0*/  IMAD R9, R10, 0x190, R3 ;  /* 0x000001900a097824 */ /* 0x000fc800078e0203 */
[----:B-1----:R-:W-:-:S06]  /*04f0*/  IMAD.WIDE R6, R9, 0x4, R6 ;  /* 0x0000000409067825 */ /* 0x002fcc00078e0206 */
[----:B--2---:R0:W-:Y:S01]  /*0500*/  @P0 STG.E.64 desc[UR6][R6.64], R4 ;  /* 0x0000000406000986 */ /* 0x0041e2000c101b06 */
[----:B------:R-:W-:Y:S06]  /*0510*/  BAR.SYNC.DEFER_BLOCKING 0x0 ;  /* 0x0000000000007b1d */ /* 0x000fec0000010000 */
[----:B------:R0:W-:Y:S04]  /*0520*/  STS [R11], R8 ;  /* 0x000000080b007388 */ /* 0x0001e80000000800 */
[----:B------:R0:W-:Y:S01]  /*0530*/  STS [R11+0x20], R2 ;  /* 0x000020020b007388 */ /* 0x0001e20000000800 */
[----:B------:R-:W-:Y:S06]  /*0540*/  BAR.SYNC.DEFER_BLOCKING 0x0 ;  /* 0x0000000000007b1d */ /* 0x000fec0000010000 */
[----:B0-----:R-:W-:Y:S05]  /*0550*/  @!P0 EXIT ;  /* 0x000000000000894d */ /* 0x001fea0003800000 */
[----:B------:R-:W0:Y:S01]  /*0560*/  LDS.64 R12, [R13] ;  /* 0x000000000d0c7984 */ /* 0x000e220000000a00 */
[----:B------:R-:W1:Y:S02]  /*0570*/  LDC.64 R2, c[0x0][0x228] ;  /* 0x00008a00ff027b82 */ /* 0x000e640000000a00 */
[----:B-1----:R-:W-:-:S05]  /*0580*/  IMAD.WIDE R2, R9, 0x4, R2 ;  /* 0x0000000409027825 */ /* 0x002fca00078e0202 */
[----:B0-----:R-:W-:Y:S01]  /*0590*/  STG.E.64 desc[UR6][R2.64], R12 ;  /* 0x0000000c02007986 */ /* 0x001fe2000c101b06 */
[----:B------:R-:W-:Y:S05]  /*05a0*/  EXIT ;  /* 0x000000000000794d */ /* 0x000fea0003800000 */
.L_x_0:
[----:B------:R-:W-:-:S00]  /*05b0*/  BRA `(.L_x_0) ;  /* 0xfffffffc00fc7947 */ /* 0x000fc0000383ffff */
[----:B------:R-:W-:-:S00]  /*05c0*/  NOP ;  /* 0x0000000000007918 */ /* 0x000fc00000000000 */
        /* <DEDUP_REMOVED lines=11> */
.L_x_1:


//--------------------- .nv.shared.triton_poi_fused_mul_reflection_pad2d_5 --------------------------
	.section	.nv.shared.triton_poi_fused_mul_reflection_pad2d_5,"aw",@nobits
	.sectionflags	@""
	.align	16
	.zero		1024


//--------------------- .nv.constant0.triton_poi_fused_mul_reflection_pad2d_5 --------------------------
	.section	.nv.constant0.triton_poi_fused_mul_reflection_pad2d_5,"a",@progbits
	.sectionflags	@""
	.align	4
.nv.constant0.triton_poi_fused_mul_reflection_pad2d_5:
	.zero		568
